	.headerflags	@"EF_CUDA_TEXMODE_UNIFIED EF_CUDA_64BIT_ADDRESS EF_CUDA_ACCELERATORS EF_CUDA_SM90 EF_CUDA_VIRTUAL_SM(EF_CUDA_SM90)"
	.elftype	@"ET_EXEC"


//--------------------- .nv.info                  --------------------------
	.section	.nv.info,"",@"SHT_CUDA_INFO"
	.align	4


	//----- nvinfo : EIATTR_REGCOUNT
	.align		4
        /*0000*/ 	.byte	0x04, 0x2f
        /*0002*/ 	.short	(.L_3 - .L_2)
	.align		4
.L_2:
        /*0004*/ 	.word	index@(triton_poi_fused__native_batch_norm_legit_no_training_add_7)
        /*0008*/ 	.word	0x00000014


	//----- nvinfo : EIATTR_MIN_STACK_SIZE
	.align		4
.L_3:
        /*000c*/ 	.byte	0x04, 0x12
        /*000e*/ 	.short	(.L_5 - .L_4)
	.align		4
.L_4:
        /*0010*/ 	.word	index@(triton_poi_fused__native_batch_norm_legit_no_training_add_7)
        /*0014*/ 	.word	0x00000000


	//----- nvinfo : EIATTR_FRAME_SIZE
	.align		4
.L_5:
        /*0018*/ 	.byte	0x04, 0x11
        /*001a*/ 	.short	(.L_7 - .L_6)
	.align		4
.L_6:
        /*001c*/ 	.word	index@(triton_poi_fused__native_batch_norm_legit_no_training_add_7)
        /*0020*/ 	.word	0x00000000


	//----- nvinfo : EIATTR_MIN_STACK_SIZE
	.align		4
.L_7:
        /*0024*/ 	.byte	0x04, 0x12
        /*0026*/ 	.short	(.L_9 - .L_8)
	.align		4
.L_8:
        /*0028*/ 	.word	index@(triton_poi_fused__native_batch_norm_legit_no_training_add_7)
        /*002c*/ 	.word	0x00000000
.L_9:


//--------------------- .nv.info.triton_poi_fused__native_batch_norm_legit_no_training_add_7 --------------------------
	.section	.nv.info.triton_poi_fused__native_batch_norm_legit_no_training_add_7,"",@"SHT_CUDA_INFO"
	.sectionflags	@""
	.align	4


	//----- nvinfo : EIATTR_CUDA_API_VERSION
	.align		4
        /*0000*/ 	.byte	0x04, 0x37
        /*0002*/ 	.short	(.L_11 - .L_10)
.L_10:
        /*0004*/ 	.word	0x0000007c


	//----- nvinfo : EIATTR_KPARAM_INFO
	.align		4
.L_11:
        /*0008*/ 	.byte	0x04, 0x17
        /*000a*/ 	.short	(.L_13 - .L_12)
.L_12:
        /*000c*/ 	.word	0x00000000
        /*0010*/ 	.short	0x0007
        /*0012*/ 	.short	0x0038
        /*0014*/ 	.byte	0x00, 0xf0, 0x11, 0x00


	//----- nvinfo : EIATTR_KPARAM_INFO
	.align		4
.L_13:
        /*0018*/ 	.byte	0x04, 0x17
        /*001a*/ 	.short	(.L_15 - .L_14)
.L_14:
        /*001c*/ 	.word	0x00000000
        /*0020*/ 	.short	0x0006
        /*0022*/ 	.short	0x0030
        /*0024*/ 	.byte	0x00, 0xf4, 0x21, 0x00


	//----- nvinfo : EIATTR_KPARAM_INFO
	.align		4
.L_15:
        /*0028*/ 	.byte	0x04, 0x17
        /*002a*/ 	.short	(.L_17 - .L_16)
.L_16:
        /*002c*/ 	.word	0x00000000
        /*0030*/ 	.short	0x0005
        /*0032*/ 	.short	0x0028
        /*0034*/ 	.byte	0x00, 0xf4, 0x21, 0x00


	//----- nvinfo : EIATTR_KPARAM_INFO
	.align		4
.L_17:
        /*0038*/ 	.byte	0x04, 0x17
        /*003a*/ 	.short	(.L_19 - .L_18)
.L_18:
        /*003c*/ 	.word	0x00000000
        /*0040*/ 	.short	0x0004
        /*0042*/ 	.short	0x0020
        /*0044*/ 	.byte	0x00, 0xf4, 0x21, 0x00


	//----- nvinfo : EIATTR_KPARAM_INFO
	.align		4
.L_19:
        /*0048*/ 	.byte	0x04, 0x17
        /*004a*/ 	.short	(.L_21 - .L_20)
.L_20:
        /*004c*/ 	.word	0x00000000
        /*0050*/ 	.short	0x0003
        /*0052*/ 	.short	0x0018
        /*0054*/ 	.byte	0x00, 0xf4, 0x21, 0x00


	//----- nvinfo : EIATTR_KPARAM_INFO
	.align		4
.L_21:
        /*0058*/ 	.byte	0x04, 0x17
        /*005a*/ 	.short	(.L_23 - .L_22)
.L_22:
        /*005c*/ 	.word	0x00000000
        /*0060*/ 	.short	0x0002
        /*0062*/ 	.short	0x0010
        /*0064*/ 	.byte	0x00, 0xf4, 0x21, 0x00


	//----- nvinfo : EIATTR_KPARAM_INFO
	.align		4
.L_23:
        /*0068*/ 	.byte	0x04, 0x17
        /*006a*/ 	.short	(.L_25 - .L_24)
.L_24:
        /*006c*/ 	.word	0x00000000
        /*0070*/ 	.short	0x0001
        /*0072*/ 	.short	0x0008
        /*0074*/ 	.byte	0x00, 0xf4, 0x21, 0x00


	//----- nvinfo : EIATTR_KPARAM_INFO
	.align		4
.L_25:
        /*0078*/ 	.byte	0x04, 0x17
        /*007a*/ 	.short	(.L_27 - .L_26)
.L_26:
        /*007c*/ 	.word	0x00000000
        /*0080*/ 	.short	0x0000
        /*0082*/ 	.short	0x0000
        /*0084*/ 	.byte	0x00, 0xf4, 0x21, 0x00


	//----- nvinfo : EIATTR_SPARSE_MMA_MASK
	.align		4
.L_27:
        /*0088*/ 	.byte	0x03, 0x50
        /*008a*/ 	.short	0x0000


	//----- nvinfo : EIATTR_MAXREG_COUNT
	.align		4
        /*008c*/ 	.byte	0x03, 0x1b
        /*008e*/ 	.short	0x00ff


	//----- nvinfo : EIATTR_EXIT_INSTR_OFFSETS
	.align		4
        /*0090*/ 	.byte	0x04, 0x1c
        /*0092*/ 	.short	(.L_29 - .L_28)


	//   ....[0]....
.L_28:
        /*0094*/ 	.word	0x00000360


	//----- nvinfo : EIATTR_REQNTID
	.align		4
.L_29:
        /*0098*/ 	.byte	0x04, 0x10
        /*009a*/ 	.short	(.L_31 - .L_30)
.L_30:
        /*009c*/ 	.word	0x00000100
        /*00a0*/ 	.word	0x00000001
        /*00a4*/ 	.word	0x00000001


	//----- nvinfo : EIATTR_CBANK_PARAM_SIZE
	.align		4
.L_31:
        /*00a8*/ 	.byte	0x03, 0x19
        /*00aa*/ 	.short	0x003c


	//----- nvinfo : EIATTR_PARAM_CBANK
	.align		4
        /*00ac*/ 	.byte	0x04, 0x0a
        /*00ae*/ 	.short	(.L_33 - .L_32)
	.align		4
.L_32:
        /*00b0*/ 	.word	index@(.nv.constant0.triton_poi_fused__native_batch_norm_legit_no_training_add_7)
        /*00b4*/ 	.short	0x0210
        /*00b6*/ 	.short	0x003c


	//----- nvinfo : EIATTR_SW_WAR
	.align		4
.L_33:
        /*00b8*/ 	.byte	0x04, 0x36
        /*00ba*/ 	.short	(.L_35 - .L_34)
.L_34:
        /*00bc*/ 	.word	0x00000008
.L_35:


//--------------------- .nv.callgraph             --------------------------
	.section	.nv.callgraph,"",@"SHT_CUDA_CALLGRAPH"
	.align	4
	.sectionentsize	8
	.align		4
        /*0000*/ 	.word	0x00000000
	.align		4
        /*0004*/ 	.word	0xffffffff
	.align		4
        /*0008*/ 	.word	0x00000000
	.align		4
        /*000c*/ 	.word	0xfffffffe
	.align		4
        /*0010*/ 	.word	0x00000000
	.align		4
        /*0014*/ 	.word	0xfffffffd
	.align		4
        /*0018*/ 	.word	0x00000000
	.align		4
        /*001c*/ 	.word	0xfffffffc


//--------------------- .nv.constant4             --------------------------
	.section	.nv.constant4,"a",@progbits
	.align	8
	.align		8
.nv.constant4:
        /*0000*/ 	.dword	_$_str
	.align		8
        /*0008*/ 	.dword	_$_str_$_2


//--------------------- .text.triton_poi_fused__native_batch_norm_legit_no_training_add_7 --------------------------
	.section	.text.triton_poi_fused__native_batch_norm_legit_no_training_add_7,"ax",@progbits
	.align	128
        .global         triton_poi_fused__native_batch_norm_legit_no_training_add_7
        .type           triton_poi_fused__native_batch_norm_legit_no_training_add_7,@function
        .size           triton_poi_fused__native_batch_norm_legit_no_training_add_7,(.L_x_1 - triton_poi_fused__native_batch_norm_legit_no_training_add_7)
        .other          triton_poi_fused__native_batch_norm_legit_no_training_add_7,@"STO_CUDA_ENTRY STV_DEFAULT"
triton_poi_fused__native_batch_norm_legit_no_training_add_7:
.text.triton_poi_fused__native_batch_norm_legit_no_training_add_7:
[----:B------:R-:W-:Y:S01]  /*0000*/  LDC R1, c[0x0][0x28] ;  /* 0x00000a00ff017b82 */ /* 0x000fe20000000800 */
[----:B------:R-:W1:Y:S07]  /*0010*/  S2R R0, SR_TID.X ;  /* 0x0000000000007919 */ /* 0x000e6e0000002100 */
[----:B------:R-:W2:Y:S01]  /*0020*/  LDC.64 R10, c[0x0][0x220] ;  /* 0x00008800ff0a7b82 */ /* 0x000ea20000000a00 */
[----:B------:R-:W-:Y:S01]  /*0030*/  ULDC.64 UR4, c[0x0][0x208] ;  /* 0x0000820000047ab9 */ /* 0x000fe20000000a00 */
[----:B------:R-:W3:Y:S06]  /*0040*/  S2R R5, SR_CTAID.X ;  /* 0x0000000000057919 */ /* 0x000eec0000002500 */
[----:B------:R-:W4:Y:S08]  /*0050*/  LDC.64 R6, c[0x0][0x210] ;  /* 0x00008400ff067b82 */ /* 0x000f300000000a00 */
[----:B------:R-:W5:Y:S08]  /*0060*/  LDC.64 R8, c[0x0][0x218] ;  /* 0x00008600ff087b82 */ /* 0x000f700000000a00 */
[----:B------:R-:W5:Y:S01]  /*0070*/  LDC.64 R12, c[0x0][0x228] ;  /* 0x00008a00ff0c7b82 */ /* 0x000f620000000a00 */
[----:B-1----:R-:W-:-:S07]  /*0080*/  SHF.L.U32 R0, R0, 0x1, RZ ;  /* 0x0000000100007819 */ /* 0x002fce00000006ff */
[----:B------:R-:W1:Y:S01]  /*0090*/  LDC.64 R14, c[0x0][0x230] ;  /* 0x00008c00ff0e7b82 */ /* 0x000e620000000a00 */
[----:B---3--:R-:W-:Y:S02]  /*00a0*/  SHF.R.S32.HI R3, RZ, 0x16, R5 ;  /* 0x00000016ff037819 */ /* 0x008fe40000011405 */
[----:B------:R-:W-:Y:S02]  /*00b0*/  LOP3.LUT R0, R0, 0x1fe, RZ, 0xc0, !PT ;  /* 0x000001fe00007812 */ /* 0x000fe400078ec0ff */
[----:B------:R-:W-:Y:S02]  /*00c0*/  SGXT R3, R3, 0x1 ;  /* 0x000000010303781a */ /* 0x000fe40000000200 */
[----:B------:R-:W-:-:S04]  /*00d0*/  LEA R0, R5, R0, 0x9 ;  /* 0x0000000005007211 */ /* 0x000fc800078e48ff */
[----:B------:R-:W-:-:S04]  /*00e0*/  LEA.HI R3, R3, R0, RZ, 0xc ;  /* 0x0000000003037211 */ /* 0x000fc800078f60ff */
[----:B------:R-:W-:-:S04]  /*00f0*/  SHF.R.S32.HI R3, RZ, 0xc, R3 ;  /* 0x0000000cff037819 */ /* 0x000fc80000011403 */
[----:B------:R-:W-:-:S04]  /*0100*/  LEA.HI R2, R3, R3, RZ, 0x7 ;  /* 0x0000000303027211 */ /* 0x000fc800078f38ff */
[----:B------:R-:W-:-:S04]  /*0110*/  LOP3.LUT R2, R2, 0xffffff80, RZ, 0xc0, !PT ;  /* 0xffffff8002027812 */ /* 0x000fc800078ec0ff */
[----:B------:R-:W-:Y:S02]  /*0120*/  IADD3 R17, R3, -R2, RZ ;  /* 0x8000000203117210 */ /* 0x000fe40007ffe0ff */
[----:B------:R-:W3:Y:S03]  /*0130*/  LDC.64 R2, c[0x0][0x238] ;  /* 0x00008e00ff027b82 */ /* 0x000ee60000000a00 */
[----:B--2---:R-:W-:-:S05]  /*0140*/  IMAD.WIDE R10, R17, 0x4, R10 ;  /* 0x00000004110a7825 */ /* 0x004fca00078e020a */
[----:B------:R1:W2:Y:S01]  /*0150*/  LDG.E.EL R4, desc[UR4][R10.64] ;  /* 0x000000040a047981 */ /* 0x0002a2000c2e1900 */
[----:B----4-:R-:W-:-:S04]  /*0160*/  IMAD.WIDE R6, R0, 0x4, R6 ;  /* 0x0000000400067825 */ /* 0x010fc800078e0206 */
[C---:B-----5:R-:W-:Y:S02]  /*0170*/  IMAD.WIDE R8, R17.reuse, 0x4, R8 ;  /* 0x0000000411087825 */ /* 0x060fe400078e0208 */
[----:B------:R-:W4:Y:S02]  /*0180*/  LDG.E.64 R6, desc[UR4][R6.64] ;  /* 0x0000000406067981 */ /* 0x000f24000c1e1b00 */
[C---:B0-----:R-:W-:Y:S02]  /*0190*/  IMAD.WIDE R12, R17.reuse, 0x4, R12 ;  /* 0x00000004110c7825 */ /* 0x041fe400078e020c */
[----:B------:R0:W4:Y:S02]  /*01a0*/  LDG.E.EL R5, desc[UR4][R8.64] ;  /* 0x0000000408057981 */ /* 0x000124000c2e1900 */
[----:B-1----:R-:W-:Y:S02]  /*01b0*/  IMAD.WIDE R10, R17, 0x4, R14 ;  /* 0x00000004110a7825 */ /* 0x002fe400078e020e */
[----:B------:R1:W5:Y:S02]  /*01c0*/  LDG.E.EL R12, desc[UR4][R12.64] ;  /* 0x000000040c0c7981 */ /* 0x000364000c2e1900 */
[----:B---3--:R-:W-:-:S02]  /*01d0*/  IMAD.WIDE R2, R0, 0x4, R2 ;  /* 0x0000000400027825 */ /* 0x008fc400078e0202 */
[----:B------:R-:W5:Y:S01]  /*01e0*/  LDG.E.EL R11, desc[UR4][R10.64] ;  /* 0x000000040a0b7981 */ /* 0x000f62000c2e1900 */
[----:B0-----:R-:W0:Y:S03]  /*01f0*/  LDC.64 R8, c[0x0][0x240] ;  /* 0x00009000ff087b82 */ /* 0x001e260000000a00 */
[----:B------:R-:W3:Y:S01]  /*0200*/  LDG.E.64 R2, desc[UR4][R2.64] ;  /* 0x0000000402027981 */ /* 0x000ee2000c1e1b00 */
[----:B-1----:R-:W-:Y:S01]  /*0210*/  HFMA2.MMA R13, -RZ, RZ, 1.625, 0 ;  /* 0x3e800000ff0d7435 */ /* 0x002fe200000001ff */
[----:B0-----:R-:W-:-:S04]  /*0220*/  IMAD.WIDE R8, R0, 0x4, R8 ;  /* 0x0000000400087825 */ /* 0x001fc800078e0208 */
[----:B--2---:R-:W-:-:S04]  /*0230*/  FADD R4, R4, 9.9999997473787516356e-06 ;  /* 0x3727c5ac04047421 */ /* 0x004fc80000000000 */
[----:B------:R-:W0:Y:S02]  /*0240*/  MUFU.SQRT R14, R4 ;  /* 0x00000004000e7308 */ /* 0x000e240000002000 */
[C---:B0-----:R-:W-:Y:S02]  /*0250*/  FSETP.GT.AND P0, PT, R14.reuse, 8.50705917302346158658e+37, PT ;  /* 0x7e8000000e00780b */ /* 0x041fe40003f04000 */
[----:B------:R-:W-:-:S11]  /*0260*/  FSETP.GEU.AND P1, PT, R14, 1.175494350822287508e-38, PT ;  /* 0x008000000e00780b */ /* 0x000fd60003f2e000 */
[----:B------:R-:W-:-:S04]  /*0270*/  @P0 FMUL R14, R14, 0.25 ;  /* 0x3e8000000e0e0820 */ /* 0x000fc80000400000 */
[----:B------:R-:W-:-:S06]  /*0280*/  @!P1 FMUL R14, R14, 16777216 ;  /* 0x4b8000000e0e9820 */ /* 0x000fcc0000400000 */
[----:B------:R-:W0:Y:S01]  /*0290*/  MUFU.RCP R14, R14 ;  /* 0x0000000e000e7308 */ /* 0x000e220000001000 */
[----:B------:R-:W-:Y:S01]  /*02a0*/  FSEL R13, R13, 1, P0 ;  /* 0x3f8000000d0d7808 */ /* 0x000fe20000000000 */
[----:B----4-:R-:W-:-:S04]  /*02b0*/  FADD R6, R6, -R5 ;  /* 0x8000000506067221 */ /* 0x010fc80000000000 */
[----:B------:R-:W-:Y:S01]  /*02c0*/  @!P1 FMUL R13, R13, 16777216 ;  /* 0x4b8000000d0d9820 */ /* 0x000fe20000400000 */
[----:B------:R-:W-:-:S03]  /*02d0*/  FADD R7, R7, -R5 ;  /* 0x8000000507077221 */ /* 0x000fc60000000000 */
[----:B0-----:R-:W-:-:S04]  /*02e0*/  FMUL R13, R14, R13 ;  /* 0x0000000d0e0d7220 */ /* 0x001fc80000400000 */
[-C--:B------:R-:W-:Y:S01]  /*02f0*/  FMUL R6, R6, R13.reuse ;  /* 0x0000000d06067220 */ /* 0x080fe20000400000 */
[----:B------:R-:W-:-:S03]  /*0300*/  FMUL R4, R7, R13 ;  /* 0x0000000d07047220 */ /* 0x000fc60000400000 */
[C-C-:B-----5:R-:W-:Y:S01]  /*0310*/  FFMA R5, R12.reuse, R6, R11.reuse ;  /* 0x000000060c057223 */ /* 0x160fe2000000000b */
[----:B------:R-:W-:-:S03]  /*0320*/  FFMA R4, R12, R4, R11 ;  /* 0x000000040c047223 */ /* 0x000fc6000000000b */
[----:B---3--:R-:W-:Y:S01]  /*0330*/  FADD R2, R2, R5 ;  /* 0x0000000502027221 */ /* 0x008fe20000000000 */
[----:B------:R-:W-:-:S05]  /*0340*/  FADD R3, R3, R4 ;  /* 0x0000000403037221 */ /* 0x000fca0000000000 */
[----:B------:R-:W-:Y:S01]  /*0350*/  STG.E.64 desc[UR4][R8.64], R2 ;  /* 0x0000000208007986 */ /* 0x000fe2000c101b04 */
[----:B------:R-:W-:Y:S05]  /*0360*/  EXIT ;  /* 0x000000000000794d */ /* 0x000fea0003800000 */
.L_x_0:
[----:B------:R-:W-:-:S00]  /*0370*/  BRA `(.L_x_0) ;  /* 0xfffffffc00fc7947 */ /* 0x000fc0000383ffff */
[----:B------:R-:W-:-:S00]  /*0380*/  NOP ;  /* 0x0000000000007918 */ /* 0x000fc00000000000 */
[----:B------:R-:W-:-:S00]  /*0390*/  NOP ;  /* 0x0000000000007918 */ /* 0x000fc00000000000 */
[----:B------:R-:W-:-:S00]  /*03a0*/  NOP ;  /* 0x0000000000007918 */ /* 0x000fc00000000000 */
[----:B------:R-:W-:-:S00]  /*03b0*/  NOP ;  /* 0x0000000000007918 */ /* 0x000fc00000000000 */
[----:B------:R-:W-:-:S00]  /*03c0*/  NOP ;  /* 0x0000000000007918 */ /* 0x000fc00000000000 */
[----:B------:R-:W-:-:S00]  /*03d0*/  NOP ;  /* 0x0000000000007918 */ /* 0x000fc00000000000 */
[----:B------:R-:W-:-:S00]  /*03e0*/  NOP ;  /* 0x0000000000007918 */ /* 0x000fc00000000000 */
[----:B------:R-:W-:-:S00]  /*03f0*/  NOP ;  /* 0x0000000000007918 */ /* 0x000fc00000000000 */
.L_x_1:


//--------------------- .nv.global.init           --------------------------
	.section	.nv.global.init,"aw",@progbits
.nv.global.init:
	.type		_$_str,@object
	.size		_$_str,(_$_str_$_2 - _$_str)
_$_str:
        /*0000*/ 	.byte	0x5f, 0x5f, 0x43, 0x55, 0x44, 0x41, 0x5f, 0x46, 0x54, 0x5a, 0x00
	.type		_$_str_$_2,@object
	.size		_$_str_$_2,(.L_1 - _$_str_$_2)
_$_str_$_2:
        /*000b*/ 	.byte	0x5f, 0x5f, 0x43, 0x55, 0x44, 0x41, 0x5f, 0x50, 0x52, 0x45, 0x43, 0x5f, 0x53, 0x51, 0x52, 0x54
        /*001b*/ 	.byte	0x00
.L_1:


//--------------------- .nv.constant0.triton_poi_fused__native_batch_norm_legit_no_training_add_7 --------------------------
	.section	.nv.constant0.triton_poi_fused__native_batch_norm_legit_no_training_add_7,"a",@progbits
	.sectionflags	@""
	.align	4
.nv.constant0.triton_poi_fused__native_batch_norm_legit_no_training_add_7:
	.zero		588
